//
// Generated by NVIDIA NVVM Compiler
//
// Compiler Build ID: CL-36424714
// Cuda compilation tools, release 13.0, V13.0.88
// Based on NVVM 20.0.0
//

.version 9.0
.target sm_100
.address_size 64

	// .globl	_Z6kernelPdS_S_i

.visible .entry _Z6kernelPdS_S_i(
	.param .u64 .ptr .align 1 _Z6kernelPdS_S_i_param_0,
	.param .u64 .ptr .align 1 _Z6kernelPdS_S_i_param_1,
	.param .u64 .ptr .align 1 _Z6kernelPdS_S_i_param_2,
	.param .u32 _Z6kernelPdS_S_i_param_3
)
{
	.reg .pred 	%p<12>;
	.reg .b32 	%r<31>;
	.reg .b64 	%rd<25>;
	.reg .b64 	%fd<16>;

	ld.param.u64 	%rd4, [_Z6kernelPdS_S_i_param_0];
	ld.param.u64 	%rd5, [_Z6kernelPdS_S_i_param_1];
	ld.param.u64 	%rd6, [_Z6kernelPdS_S_i_param_2];
	ld.param.u32 	%r12, [_Z6kernelPdS_S_i_param_3];
	cvta.to.global.u64 	%rd1, %rd6;
	cvta.to.global.u64 	%rd2, %rd5;
	cvta.to.global.u64 	%rd3, %rd4;
	mov.u32 	%r13, %nctaid.x;
	mov.u32 	%r14, %ntid.x;
	mul.lo.s32 	%r1, %r13, %r14;
	mov.u32 	%r15, %ctaid.x;
	mov.u32 	%r16, %tid.x;
	mad.lo.s32 	%r29, %r15, %r14, %r16;
	setp.ge.s32 	%p1, %r29, %r12;
	@%p1 bra 	$L__BB0_7;
	add.s32 	%r17, %r29, %r1;
	max.s32 	%r18, %r12, %r17;
	setp.lt.s32 	%p2, %r17, %r12;
	selp.u32 	%r19, 1, 0, %p2;
	add.s32 	%r20, %r17, %r19;
	sub.s32 	%r21, %r18, %r20;
	div.u32 	%r22, %r21, %r1;
	add.s32 	%r3, %r22, %r19;
	and.b32  	%r23, %r3, 3;
	setp.eq.s32 	%p3, %r23, 3;
	@%p3 bra 	$L__BB0_4;
	add.s32 	%r24, %r3, 1;
	and.b32  	%r25, %r24, 3;
	neg.s32 	%r27, %r25;
$L__BB0_3:
	.pragma "nounroll";
	mul.wide.s32 	%rd7, %r29, 8;
	add.s64 	%rd8, %rd1, %rd7;
	add.s64 	%rd9, %rd2, %rd7;
	add.s64 	%rd10, %rd3, %rd7;
	ld.global.f64 	%fd1, [%rd10];
	ld.global.f64 	%fd2, [%rd9];
	setp.lt.f64 	%p4, %fd1, %fd2;
	selp.f64 	%fd3, %fd1, %fd2, %p4;
	st.global.f64 	[%rd8], %fd3;
	add.s32 	%r29, %r29, %r1;
	add.s32 	%r27, %r27, 1;
	setp.ne.s32 	%p5, %r27, 0;
	@%p5 bra 	$L__BB0_3;
$L__BB0_4:
	setp.lt.u32 	%p6, %r3, 3;
	@%p6 bra 	$L__BB0_7;
	mul.wide.s32 	%rd15, %r1, 8;
	shl.b32 	%r26, %r1, 2;
$L__BB0_6:
	mul.wide.s32 	%rd11, %r29, 8;
	add.s64 	%rd12, %rd3, %rd11;
	ld.global.f64 	%fd4, [%rd12];
	add.s64 	%rd13, %rd2, %rd11;
	ld.global.f64 	%fd5, [%rd13];
	setp.lt.f64 	%p7, %fd4, %fd5;
	selp.f64 	%fd6, %fd4, %fd5, %p7;
	add.s64 	%rd14, %rd1, %rd11;
	st.global.f64 	[%rd14], %fd6;
	add.s64 	%rd16, %rd12, %rd15;
	ld.global.f64 	%fd7, [%rd16];
	add.s64 	%rd17, %rd13, %rd15;
	ld.global.f64 	%fd8, [%rd17];
	setp.lt.f64 	%p8, %fd7, %fd8;
	selp.f64 	%fd9, %fd7, %fd8, %p8;
	add.s64 	%rd18, %rd14, %rd15;
	st.global.f64 	[%rd18], %fd9;
	add.s64 	%rd19, %rd16, %rd15;
	ld.global.f64 	%fd10, [%rd19];
	add.s64 	%rd20, %rd17, %rd15;
	ld.global.f64 	%fd11, [%rd20];
	setp.lt.f64 	%p9, %fd10, %fd11;
	selp.f64 	%fd12, %fd10, %fd11, %p9;
	add.s64 	%rd21, %rd18, %rd15;
	st.global.f64 	[%rd21], %fd12;
	add.s64 	%rd22, %rd19, %rd15;
	ld.global.f64 	%fd13, [%rd22];
	add.s64 	%rd23, %rd20, %rd15;
	ld.global.f64 	%fd14, [%rd23];
	setp.lt.f64 	%p10, %fd13, %fd14;
	selp.f64 	%fd15, %fd13, %fd14, %p10;
	add.s64 	%rd24, %rd21, %rd15;
	st.global.f64 	[%rd24], %fd15;
	add.s32 	%r29, %r26, %r29;
	setp.lt.s32 	%p11, %r29, %r12;
	@%p11 bra 	$L__BB0_6;
$L__BB0_7:
	ret;

}


// ===== COMPILED SASS (sm_100) =====

	.target	sm_100

	.elftype	@"ET_EXEC"


//--------------------- .note.nv.tkinfo           --------------------------
	.section	.note.nv.tkinfo,"",@"SHT_NOTE"
	.sectionflags	@"SHF_NOTE_NV_TKINFO"
	.tkinfo
        /*0018*/ 	.word	0x00000002
        /*0030*/ 	.string	""
        /*0030*/ 	.string	"ptxas"
        /*0030*/ 	.string	"Cuda compilation tools, release 13.0, V13.0.88"
        /*0030*/ 	.string	"Build cuda_13.0.r13.0/compiler.36424714_0"
        /*0030*/ 	.string	"-arch sm_100 -m 64 "



//--------------------- .note.nv.cuinfo           --------------------------
	.section	.note.nv.cuinfo,"",@"SHT_NOTE"
	.sectionflags	@"SHF_NOTE_NV_CUINFO"
        /*0018*/ 	.short	0x0002
        /*001a*/ 	.short	0x0064
        /*001c*/ 	.short	0x0082
	.zero		2


//--------------------- .nv.info                  --------------------------
	.section	.nv.info,"",@"SHT_CUDA_INFO"
	.align	4


	//----- nvinfo : EIATTR_REGCOUNT
	.align		4
        /*0000*/ 	.byte	0x04, 0x2f
        /*0002*/ 	.short	(.L_1 - .L_0)
	.align		4
.L_0:
        /*0004*/ 	.word	index@(_Z6kernelPdS_S_i)
        /*0008*/ 	.word	0x0000001e


	//----- nvinfo : EIATTR_FRAME_SIZE
	.align		4
.L_1:
        /*000c*/ 	.byte	0x04, 0x11
        /*000e*/ 	.short	(.L_3 - .L_2)
	.align		4
.L_2:
        /*0010*/ 	.word	index@(_Z6kernelPdS_S_i)
        /*0014*/ 	.word	0x00000000


	//----- nvinfo : EIATTR_MIN_STACK_SIZE
	.align		4
.L_3:
        /*0018*/ 	.byte	0x04, 0x12
        /*001a*/ 	.short	(.L_5 - .L_4)
	.align		4
.L_4:
        /*001c*/ 	.word	index@(_Z6kernelPdS_S_i)
        /*0020*/ 	.word	0x00000000
.L_5:


//--------------------- .nv.compat                --------------------------
	.section	.nv.compat,"",@"SHT_CUDA_COMPAT_INFO"
	.align	4
        /*0000*/ 	.byte	0x02, 0x09, 0x00, 0x00, 0x02, 0x02, 0x01, 0x00, 0x02, 0x05, 0x05, 0x00, 0x03, 0x07, 0x01, 0x01
        /*0010*/ 	.byte	0x02, 0x03, 0x00, 0x00, 0x02, 0x06, 0x01, 0x00, 0x04, 0x0b, 0x08, 0x00, 0x01, 0x00, 0x00, 0x00
        /*0020*/ 	.byte	0x00, 0x00, 0x00, 0x00


//--------------------- .nv.info._Z6kernelPdS_S_i --------------------------
	.section	.nv.info._Z6kernelPdS_S_i,"",@"SHT_CUDA_INFO"
	.sectionflags	@""
	.align	4


	//----- nvinfo : EIATTR_CUDA_API_VERSION
	.align		4
        /*0000*/ 	.byte	0x04, 0x37
        /*0002*/ 	.short	(.L_7 - .L_6)
.L_6:
        /*0004*/ 	.word	0x00000082


	//----- nvinfo : EIATTR_KPARAM_INFO
	.align		4
.L_7:
        /*0008*/ 	.byte	0x04, 0x17
        /*000a*/ 	.short	(.L_9 - .L_8)
.L_8:
        /*000c*/ 	.word	0x00000000
        /*0010*/ 	.short	0x0003
        /*0012*/ 	.short	0x0018
        /*0014*/ 	.byte	0x00, 0xf0, 0x11, 0x00


	//----- nvinfo : EIATTR_KPARAM_INFO
	.align		4
.L_9:
        /*0018*/ 	.byte	0x04, 0x17
        /*001a*/ 	.short	(.L_11 - .L_10)
.L_10:
        /*001c*/ 	.word	0x00000000
        /*0020*/ 	.short	0x0002
        /*0022*/ 	.short	0x0010
        /*0024*/ 	.byte	0x00, 0xf5, 0x21, 0x00


	//----- nvinfo : EIATTR_KPARAM_INFO
	.align		4
.L_11:
        /*0028*/ 	.byte	0x04, 0x17
        /*002a*/ 	.short	(.L_13 - .L_12)
.L_12:
        /*002c*/ 	.word	0x00000000
        /*0030*/ 	.short	0x0001
        /*0032*/ 	.short	0x0008
        /*0034*/ 	.byte	0x00, 0xf5, 0x21, 0x00


	//----- nvinfo : EIATTR_KPARAM_INFO
	.align		4
.L_13:
        /*0038*/ 	.byte	0x04, 0x17
        /*003a*/ 	.short	(.L_15 - .L_14)
.L_14:
        /*003c*/ 	.word	0x00000000
        /*0040*/ 	.short	0x0000
        /*0042*/ 	.short	0x0000
        /*0044*/ 	.byte	0x00, 0xf5, 0x21, 0x00


	//----- nvinfo : EIATTR_SPARSE_MMA_MASK
	.align		4
.L_15:
        /*0048*/ 	.byte	0x03, 0x50
        /*004a*/ 	.short	0x0000


	//----- nvinfo : EIATTR_MAXREG_COUNT
	.align		4
        /*004c*/ 	.byte	0x03, 0x1b
        /*004e*/ 	.short	0x00ff


	//----- nvinfo : EIATTR_MERCURY_ISA_VERSION
	.align		4
        /*0050*/ 	.byte	0x03, 0x5f
        /*0052*/ 	.short	0x0101


	//----- nvinfo : EIATTR_VRC_CTA_INIT_COUNT
	.align		4
        /*0054*/ 	.byte	0x02, 0x4a
	.zero		1
	.zero		1


	//----- nvinfo : EIATTR_EXIT_INSTR_OFFSETS
	.align		4
        /*0058*/ 	.byte	0x04, 0x1c
        /*005a*/ 	.short	(.L_17 - .L_16)


	//   ....[0]....
.L_16:
        /*005c*/ 	.word	0x00000090


	//   ....[1]....
        /*0060*/ 	.word	0x000003f0


	//   ....[2]....
        /*0064*/ 	.word	0x00000670


	//----- nvinfo : EIATTR_CRS_STACK_SIZE
	.align		4
.L_17:
        /*0068*/ 	.byte	0x04, 0x1e
        /*006a*/ 	.short	(.L_19 - .L_18)
.L_18:
        /*006c*/ 	.word	0x00000000


	//----- nvinfo : EIATTR_CBANK_PARAM_SIZE
	.align		4
.L_19:
        /*0070*/ 	.byte	0x03, 0x19
        /*0072*/ 	.short	0x001c


	//----- nvinfo : EIATTR_PARAM_CBANK
	.align		4
        /*0074*/ 	.byte	0x04, 0x0a
        /*0076*/ 	.short	(.L_21 - .L_20)
	.align		4
.L_20:
        /*0078*/ 	.word	index@(.nv.constant0._Z6kernelPdS_S_i)
        /*007c*/ 	.short	0x0380
        /*007e*/ 	.short	0x001c


	//----- nvinfo : EIATTR_SW_WAR
	.align		4
.L_21:
        /*0080*/ 	.byte	0x04, 0x36
        /*0082*/ 	.short	(.L_23 - .L_22)
.L_22:
        /*0084*/ 	.word	0x00000008
.L_23:


//--------------------- .nv.callgraph             --------------------------
	.section	.nv.callgraph,"",@"SHT_CUDA_CALLGRAPH"
	.align	4
	.sectionentsize	8
	.align		4
        /*0000*/ 	.word	0x00000000
	.align		4
        /*0004*/ 	.word	0xffffffff
	.align		4
        /*0008*/ 	.word	0x00000000
	.align		4
        /*000c*/ 	.word	0xfffffffe
	.align		4
        /*0010*/ 	.word	0x00000000
	.align		4
        /*0014*/ 	.word	0xfffffffd
	.align		4
        /*0018*/ 	.word	0x00000000
	.align		4
        /*001c*/ 	.word	0xfffffffc


//--------------------- .text._Z6kernelPdS_S_i    --------------------------
	.section	.text._Z6kernelPdS_S_i,"ax",@progbits
	.align	128
        .global         _Z6kernelPdS_S_i
        .type           _Z6kernelPdS_S_i,@function
        .size           _Z6kernelPdS_S_i,(.L_x_5 - _Z6kernelPdS_S_i)
        .other          _Z6kernelPdS_S_i,@"STO_CUDA_ENTRY STV_DEFAULT"
_Z6kernelPdS_S_i:
.text._Z6kernelPdS_S_i:
[----:B------:R-:W-:Y:S01]  /*0000*/  LDC R1, c[0x0][0x37c] ;  /* 0x0000df00ff017b82 */ /* 0x000fe20000000800 */
[----:B------:R-:W0:Y:S01]  /*0010*/  S2R R9, SR_TID.X ;  /* 0x0000000000097919 */ /* 0x000e220000002100 */
[----:B------:R-:W1:Y:S06]  /*0020*/  LDCU UR4, c[0x0][0x370] ;  /* 0x00006e00ff0477ac */ /* 0x000e6c0008000800 */
[----:B------:R-:W0:Y:S01]  /*0030*/  S2UR UR5, SR_CTAID.X ;  /* 0x00000000000579c3 */ /* 0x000e220000002500 */
[----:B------:R-:W2:Y:S07]  /*0040*/  LDCU UR6, c[0x0][0x398] ;  /* 0x00007300ff0677ac */ /* 0x000eae0008000800 */
[----:B------:R-:W0:Y:S02]  /*0050*/  LDC R0, c[0x0][0x360] ;  /* 0x0000d800ff007b82 */ /* 0x000e240000000800 */
[----:B0-----:R-:W-:-:S02]  /*0060*/  IMAD R9, R0, UR5, R9 ;  /* 0x0000000500097c24 */ /* 0x001fc4000f8e0209 */
[----:B-1----:R-:W-:-:S03]  /*0070*/  IMAD R0, R0, UR4, RZ ;  /* 0x0000000400007c24 */ /* 0x002fc6000f8e02ff */
[----:B--2---:R-:W-:-:S13]  /*0080*/  ISETP.GE.AND P0, PT, R9, UR6, PT ;  /* 0x0000000609007c0c */ /* 0x004fda000bf06270 */
[----:B------:R-:W-:Y:S05]  /*0090*/  @P0 EXIT ;  /* 0x000000000000094d */ /* 0x000fea0003800000 */
[----:B------:R-:W0:Y:S01]  /*00a0*/  I2F.U32.RP R6, R0 ;  /* 0x0000000000067306 */ /* 0x000e220000209000 */
[C---:B------:R-:W-:Y:S01]  /*00b0*/  IADD3 R4, PT, PT, R0.reuse, R9, RZ ;  /* 0x0000000900047210 */ /* 0x040fe20007ffe0ff */
[----:B------:R-:W-:Y:S01]  /*00c0*/  IMAD.MOV R7, RZ, RZ, -R0 ;  /* 0x000000ffff077224 */ /* 0x000fe200078e0a00 */
[----:B------:R-:W-:Y:S01]  /*00d0*/  ISETP.NE.U32.AND P2, PT, R0, RZ, PT ;  /* 0x000000ff0000720c */ /* 0x000fe20003f45070 */
[----:B------:R-:W1:Y:S01]  /*00e0*/  LDCU.64 UR4, c[0x0][0x358] ;  /* 0x00006b00ff0477ac */ /* 0x000e620008000a00 */
[C---:B------:R-:W-:Y:S01]  /*00f0*/  ISETP.GE.AND P0, PT, R4.reuse, UR6, PT ;  /* 0x0000000604007c0c */ /* 0x040fe2000bf06270 */
[----:B------:R-:W-:Y:S01]  /*0100*/  BSSY.RECONVERGENT B0, `(.L_x_0) ;  /* 0x000002e000007945 */ /* 0x000fe20003800200 */
[----:B------:R-:W-:Y:S02]  /*0110*/  VIMNMX R5, PT, PT, R4, UR6, !PT ;  /* 0x0000000604057c48 */ /* 0x000fe4000ffe0100 */
[----:B------:R-:W-:-:S04]  /*0120*/  SEL R8, RZ, 0x1, P0 ;  /* 0x00000001ff087807 */ /* 0x000fc80000000000 */
[----:B------:R-:W-:Y:S01]  /*0130*/  IADD3 R5, PT, PT, R5, -R4, -R8 ;  /* 0x8000000405057210 */ /* 0x000fe20007ffe808 */
[----:B0-----:R-:W0:Y:S02]  /*0140*/  MUFU.RCP R6, R6 ;  /* 0x0000000600067308 */ /* 0x001e240000001000 */
[----:B0-----:R-:W-:-:S06]  /*0150*/  VIADD R2, R6, 0xffffffe ;  /* 0x0ffffffe06027836 */ /* 0x001fcc0000000000 */
[----:B------:R0:W2:Y:S02]  /*0160*/  F2I.FTZ.U32.TRUNC.NTZ R3, R2 ;  /* 0x0000000200037305 */ /* 0x0000a4000021f000 */
[----:B0-----:R-:W-:Y:S02]  /*0170*/  IMAD.MOV.U32 R2, RZ, RZ, RZ ;  /* 0x000000ffff027224 */ /* 0x001fe400078e00ff */
[----:B--2---:R-:W-:-:S04]  /*0180*/  IMAD R7, R7, R3, RZ ;  /* 0x0000000307077224 */ /* 0x004fc800078e02ff */
[----:B------:R-:W-:-:S06]  /*0190*/  IMAD.HI.U32 R6, R3, R7, R2 ;  /* 0x0000000703067227 */ /* 0x000fcc00078e0002 */
[----:B------:R-:W-:Y:S02]  /*01a0*/  IMAD.HI.U32 R11, R6, R5, RZ ;  /* 0x00000005060b7227 */ /* 0x000fe400078e00ff */
[----:B------:R-:W0:Y:S02]  /*01b0*/  LDC.64 R6, c[0x0][0x380] ;  /* 0x0000e000ff067b82 */ /* 0x000e240000000a00 */
[----:B------:R-:W-:-:S04]  /*01c0*/  IMAD.MOV R2, RZ, RZ, -R11 ;  /* 0x000000ffff027224 */ /* 0x000fc800078e0a0b */
[----:B------:R-:W-:Y:S02]  /*01d0*/  IMAD R5, R0, R2, R5 ;  /* 0x0000000200057224 */ /* 0x000fe400078e0205 */
[----:B------:R-:W2:Y:S03]  /*01e0*/  LDC.64 R2, c[0x0][0x388] ;  /* 0x0000e200ff027b82 */ /* 0x000ea60000000a00 */
[----:B------:R-:W-:-:S13]  /*01f0*/  ISETP.GE.U32.AND P0, PT, R5, R0, PT ;  /* 0x000000000500720c */ /* 0x000fda0003f06070 */
[----:B------:R-:W-:Y:S01]  /*0200*/  @P0 IADD3 R5, PT, PT, -R0, R5, RZ ;  /* 0x0000000500050210 */ /* 0x000fe20007ffe1ff */
[----:B------:R-:W-:-:S03]  /*0210*/  @P0 VIADD R11, R11, 0x1 ;  /* 0x000000010b0b0836 */ /* 0x000fc60000000000 */
[----:B------:R-:W-:Y:S02]  /*0220*/  ISETP.GE.U32.AND P1, PT, R5, R0, PT ;  /* 0x000000000500720c */ /* 0x000fe40003f26070 */
[----:B------:R-:W3:Y:S11]  /*0230*/  LDC.64 R4, c[0x0][0x390] ;  /* 0x0000e400ff047b82 */ /* 0x000ef60000000a00 */
[----:B------:R-:W-:-:S02]  /*0240*/  @P1 IADD3 R11, PT, PT, R11, 0x1, RZ ;  /* 0x000000010b0b1810 */ /* 0x000fc40007ffe0ff */
[----:B------:R-:W-:-:S05]  /*0250*/  @!P2 LOP3.LUT R11, RZ, R0, RZ, 0x33, !PT ;  /* 0x00000000ff0ba212 */ /* 0x000fca00078e33ff */
[----:B------:R-:W-:-:S05]  /*0260*/  IMAD.IADD R8, R8, 0x1, R11 ;  /* 0x0000000108087824 */ /* 0x000fca00078e020b */
[C---:B------:R-:W-:Y:S02]  /*0270*/  LOP3.LUT R10, R8.reuse, 0x3, RZ, 0xc0, !PT ;  /* 0x00000003080a7812 */ /* 0x040fe400078ec0ff */
[----:B------:R-:W-:Y:S02]  /*0280*/  ISETP.GE.U32.AND P0, PT, R8, 0x3, PT ;  /* 0x000000030800780c */ /* 0x000fe40003f06070 */
[----:B------:R-:W-:-:S13]  /*0290*/  ISETP.NE.AND P1, PT, R10, 0x3, PT ;  /* 0x000000030a00780c */ /* 0x000fda0003f25270 */
[----:B012---:R-:W-:Y:S05]  /*02a0*/  @!P1 BRA `(.L_x_1) ;  /* 0x00000000004c9947 */ /* 0x007fea0003800000 */
[----:B------:R-:W0:Y:S01]  /*02b0*/  LDC.64 R10, c[0x0][0x390] ;  /* 0x0000e400ff0a7b82 */ /* 0x000e220000000a00 */
[----:B------:R-:W-:-:S04]  /*02c0*/  IADD3 R8, PT, PT, R8, 0x1, RZ ;  /* 0x0000000108087810 */ /* 0x000fc80007ffe0ff */
[----:B------:R-:W-:-:S03]  /*02d0*/  LOP3.LUT R8, R8, 0x3, RZ, 0xc0, !PT ;  /* 0x0000000308087812 */ /* 0x000fc600078ec0ff */
[----:B------:R-:W1:Y:S02]  /*02e0*/  LDC.64 R12, c[0x0][0x380] ;  /* 0x0000e000ff0c7b82 */ /* 0x000e640000000a00 */
[----:B------:R-:W-:-:S06]  /*02f0*/  IMAD.MOV R8, RZ, RZ, -R8 ;  /* 0x000000ffff087224 */ /* 0x000fcc00078e0a08 */
[----:B------:R-:W2:Y:S02]  /*0300*/  LDC.64 R14, c[0x0][0x388] ;  /* 0x0000e200ff0e7b82 */ /* 0x000ea40000000a00 */
.L_x_2:
[----:B--2---:R-:W-:-:S04]  /*0310*/  IMAD.WIDE R18, R9, 0x8, R14 ;  /* 0x0000000809127825 */ /* 0x004fc800078e020e */
[C---:B-1----:R-:W-:Y:S02]  /*0320*/  IMAD.WIDE R20, R9.reuse, 0x8, R12 ;  /* 0x0000000809147825 */ /* 0x042fe400078e020c */
[----:B------:R-:W2:Y:S04]  /*0330*/  LDG.E.64 R18, desc[UR4][R18.64] ;  /* 0x0000000412127981 */ /* 0x000ea8000c1e1b00 */
[----:B------:R-:W2:Y:S01]  /*0340*/  LDG.E.64 R20, desc[UR4][R20.64] ;  /* 0x0000000414147981 */ /* 0x000ea2000c1e1b00 */
[----:B0---4-:R-:W-:Y:S01]  /*0350*/  IMAD.WIDE R16, R9, 0x8, R10 ;  /* 0x0000000809107825 */ /* 0x011fe200078e020a */
[----:B------:R-:W-:-:S03]  /*0360*/  IADD3 R8, PT, PT, R8, 0x1, RZ ;  /* 0x0000000108087810 */ /* 0x000fc60007ffe0ff */
[----:B------:R-:W-:Y:S01]  /*0370*/  IMAD.IADD R9, R0, 0x1, R9 ;  /* 0x0000000100097824 */ /* 0x000fe200078e0209 */
[----:B--2---:R-:W-:-:S06]  /*0380*/  DSETP.GEU.AND P1, PT, R20, R18, PT ;  /* 0x000000121400722a */ /* 0x004fcc0003f2e000 */
[----:B------:R-:W-:Y:S02]  /*0390*/  FSEL R22, R20, R18, !P1 ;  /* 0x0000001214167208 */ /* 0x000fe40004800000 */
[----:B------:R-:W-:Y:S02]  /*03a0*/  FSEL R23, R21, R19, !P1 ;  /* 0x0000001315177208 */ /* 0x000fe40004800000 */
[----:B------:R-:W-:-:S03]  /*03b0*/  ISETP.NE.AND P1, PT, R8, RZ, PT ;  /* 0x000000ff0800720c */ /* 0x000fc60003f25270 */
[----:B------:R4:W-:Y:S10]  /*03c0*/  STG.E.64 desc[UR4][R16.64], R22 ;  /* 0x0000001610007986 */ /* 0x0009f4000c101b04 */
[----:B------:R-:W-:Y:S05]  /*03d0*/  @P1 BRA `(.L_x_2) ;  /* 0xfffffffc00cc1947 */ /* 0x000fea000383ffff */
.L_x_1:
[----:B------:R-:W-:Y:S05]  /*03e0*/  BSYNC.RECONVERGENT B0 ;  /* 0x0000000000007941 */ /* 0x000fea0003800200 */
.L_x_0:
[----:B------:R-:W-:Y:S05]  /*03f0*/  @!P0 EXIT ;  /* 0x000000000000894d */ /* 0x000fea0003800000 */
.L_x_3:
[----:B------:R-:W-:-:S04]  /*0400*/  IMAD.WIDE R18, R9, 0x8, R6 ;  /* 0x0000000809127825 */ /* 0x000fc800078e0206 */
[C---:B------:R-:W-:Y:S01]  /*0410*/  IMAD.WIDE R20, R9.reuse, 0x8, R2 ;  /* 0x0000000809147825 */ /* 0x040fe200078e0202 */
[----:B0-----:R-:W2:Y:S04]  /*0420*/  LDG.E.64 R10, desc[UR4][R18.64] ;  /* 0x00000004120a7981 */ /* 0x001ea8000c1e1b00 */
[----:B------:R-:W2:Y:S01]  /*0430*/  LDG.E.64 R12, desc[UR4][R20.64] ;  /* 0x00000004140c7981 */ /* 0x000ea2000c1e1b00 */
[----:B---3--:R-:W-:-:S04]  /*0440*/  IMAD.WIDE R26, R9, 0x8, R4 ;  /* 0x00000008091a7825 */ /* 0x008fc800078e0204 */
[----:B------:R-:W-:Y:S01]  /*0450*/  IMAD.WIDE R14, R0, 0x8, R20 ;  /* 0x00000008000e7825 */ /* 0x000fe200078e0214 */
[----:B--2---:R-:W-:-:S06]  /*0460*/  DSETP.GEU.AND P0, PT, R10, R12, PT ;  /* 0x0000000c0a00722a */ /* 0x004fcc0003f0e000 */
[----:B----4-:R-:W-:Y:S02]  /*0470*/  FSEL R22, R10, R12, !P0 ;  /* 0x0000000c0a167208 */ /* 0x010fe40004000000 */
[----:B------:R-:W-:Y:S01]  /*0480*/  FSEL R23, R11, R13, !P0 ;  /* 0x0000000d0b177208 */ /* 0x000fe20004000000 */
[----:B------:R-:W-:-:S04]  /*0490*/  IMAD.WIDE R10, R0, 0x8, R18 ;  /* 0x00000008000a7825 */ /* 0x000fc800078e0212 */
[----:B------:R0:W-:Y:S04]  /*04a0*/  STG.E.64 desc[UR4][R26.64], R22 ;  /* 0x000000161a007986 */ /* 0x0001e8000c101b04 */
[----:B------:R-:W2:Y:S04]  /*04b0*/  LDG.E.64 R12, desc[UR4][R10.64] ;  /* 0x000000040a0c7981 */ /* 0x000ea8000c1e1b00 */
[----:B------:R-:W2:Y:S01]  /*04c0*/  LDG.E.64 R16, desc[UR4][R14.64] ;  /* 0x000000040e107981 */ /* 0x000ea2000c1e1b00 */
[----:B------:R-:W-:Y:S01]  /*04d0*/  IMAD.WIDE R20, R0, 0x8, R14 ;  /* 0x0000000800147825 */ /* 0x000fe200078e020e */
[----:B--2---:R-:W-:-:S06]  /*04e0*/  DSETP.GEU.AND P0, PT, R12, R16, PT ;  /* 0x000000100c00722a */ /* 0x004fcc0003f0e000 */
[----:B------:R-:W-:Y:S02]  /*04f0*/  FSEL R24, R12, R16, !P0 ;  /* 0x000000100c187208 */ /* 0x000fe40004000000 */
[----:B------:R-:W-:Y:S01]  /*0500*/  FSEL R25, R13, R17, !P0 ;  /* 0x000000110d197208 */ /* 0x000fe20004000000 */
[----:B------:R-:W-:-:S04]  /*0510*/  IMAD.WIDE R12, R0, 0x8, R26 ;  /* 0x00000008000c7825 */ /* 0x000fc800078e021a */
[C---:B------:R-:W-:Y:S01]  /*0520*/  IMAD.WIDE R16, R0.reuse, 0x8, R10 ;  /* 0x0000000800107825 */ /* 0x040fe200078e020a */
[----:B------:R1:W-:Y:S04]  /*0530*/  STG.E.64 desc[UR4][R12.64], R24 ;  /* 0x000000180c007986 */ /* 0x0003e8000c101b04 */
[----:B------:R-:W2:Y:S04]  /*0540*/  LDG.E.64 R18, desc[UR4][R16.64] ;  /* 0x0000000410127981 */ /* 0x000ea8000c1e1b00 */
[----:B0-----:R-:W2:Y:S01]  /*0550*/  LDG.E.64 R22, desc[UR4][R20.64] ;  /* 0x0000000414167981 */ /* 0x001ea2000c1e1b00 */
[----:B------:R-:W-:-:S04]  /*0560*/  IMAD.WIDE R10, R0, 0x8, R12 ;  /* 0x00000008000a7825 */ /* 0x000fc800078e020c */
[----:B------:R-:W-:Y:S01]  /*0570*/  IMAD.WIDE R14, R0, 0x8, R16 ;  /* 0x00000008000e7825 */ /* 0x000fe200078e0210 */
[----:B--2---:R-:W-:-:S06]  /*0580*/  DSETP.GEU.AND P0, PT, R18, R22, PT ;  /* 0x000000161200722a */ /* 0x004fcc0003f0e000 */
[----:B------:R-:W-:Y:S02]  /*0590*/  FSEL R22, R18, R22, !P0 ;  /* 0x0000001612167208 */ /* 0x000fe40004000000 */
[----:B------:R-:W-:Y:S01]  /*05a0*/  FSEL R23, R19, R23, !P0 ;  /* 0x0000001713177208 */ /* 0x000fe20004000000 */
[----:B------:R-:W-:-:S04]  /*05b0*/  IMAD.WIDE R18, R0, 0x8, R20 ;  /* 0x0000000800127825 */ /* 0x000fc800078e0214 */
[----:B------:R0:W-:Y:S04]  /*05c0*/  STG.E.64 desc[UR4][R10.64], R22 ;  /* 0x000000160a007986 */ /* 0x0001e8000c101b04 */
[----:B------:R-:W2:Y:S04]  /*05d0*/  LDG.E.64 R14, desc[UR4][R14.64] ;  /* 0x000000040e0e7981 */ /* 0x000ea8000c1e1b00 */
[----:B------:R-:W2:Y:S01]  /*05e0*/  LDG.E.64 R18, desc[UR4][R18.64] ;  /* 0x0000000412127981 */ /* 0x000ea2000c1e1b00 */
[C---:B-1----:R-:W-:Y:S01]  /*05f0*/  IMAD.WIDE R12, R0.reuse, 0x8, R10 ;  /* 0x00000008000c7825 */ /* 0x042fe200078e020a */
[----:B------:R-:W-:Y:S01]  /*0600*/  LEA R9, R0, R9, 0x2 ;  /* 0x0000000900097211 */ /* 0x000fe200078e10ff */
[----:B--2---:R-:W-:-:S06]  /*0610*/  DSETP.GEU.AND P0, PT, R14, R18, PT ;  /* 0x000000120e00722a */ /* 0x004fcc0003f0e000 */
[----:B------:R-:W-:Y:S02]  /*0620*/  FSEL R16, R14, R18, !P0 ;  /* 0x000000120e107208 */ /* 0x000fe40004000000 */
[----:B------:R-:W-:Y:S02]  /*0630*/  FSEL R17, R15, R19, !P0 ;  /* 0x000000130f117208 */ /* 0x000fe40004000000 */
[----:B------:R-:W-:-:S03]  /*0640*/  ISETP.GE.AND P0, PT, R9, UR6, PT ;  /* 0x0000000609007c0c */ /* 0x000fc6000bf06270 */
[----:B------:R0:W-:Y:S10]  /*0650*/  STG.E.64 desc[UR4][R12.64], R16 ;  /* 0x000000100c007986 */ /* 0x0001f4000c101b04 */
[----:B------:R-:W-:Y:S05]  /*0660*/  @!P0 BRA `(.L_x_3) ;  /* 0xfffffffc00648947 */ /* 0x000fea000383ffff */
[----:B------:R-:W-:Y:S05]  /*0670*/  EXIT ;  /* 0x000000000000794d */ /* 0x000fea0003800000 */
.L_x_4:
[----:B------:R-:W-:-:S00]  /*0680*/  BRA `(.L_x_4) ;  /* 0xfffffffc00fc7947 */ /* 0x000fc0000383ffff */
[----:B------:R-:W-:-:S00]  /*0690*/  NOP ;  /* 0x0000000000007918 */ /* 0x000fc00000000000 */
        /* <DEDUP_REMOVED lines=14> */
.L_x_5:


//--------------------- .nv.shared.reserved.0     --------------------------
	.section	.nv.shared.reserved.0,"aw",@nobits
	.weak		__nv_reservedSMEM_offset_0_alias
	.size		__nv_reservedSMEM_offset_0_alias, 0, 64
	.other		__nv_reservedSMEM_offset_0_alias,@"STO_CUDA_RESERVED_SHARED STV_DEFAULT"
__nv_reservedSMEM_offset_0_alias:
	.zero		0
	.zero		64


//--------------------- .nv.constant0._Z6kernelPdS_S_i --------------------------
	.section	.nv.constant0._Z6kernelPdS_S_i,"a",@progbits
	.sectionflags	@""
	.align	4
.nv.constant0._Z6kernelPdS_S_i:
	.zero		924


//--------------------- SYMBOLS --------------------------

	.type		.nv.reservedSmem.offset0,@object
	.size		.nv.reservedSmem.offset0,0x4
